//
// Generated by NVIDIA NVVM Compiler
//
// Compiler Build ID: CL-36424714
// Cuda compilation tools, release 13.0, V13.0.88
// Based on NVVM 20.0.0
//

.version 9.0
.target sm_100
.address_size 64

	// .globl	_Z8SpMV_ELLiPfPiiS_S_

.visible .entry _Z8SpMV_ELLiPfPiiS_S_(
	.param .u32 _Z8SpMV_ELLiPfPiiS_S__param_0,
	.param .u64 .ptr .align 1 _Z8SpMV_ELLiPfPiiS_S__param_1,
	.param .u64 .ptr .align 1 _Z8SpMV_ELLiPfPiiS_S__param_2,
	.param .u32 _Z8SpMV_ELLiPfPiiS_S__param_3,
	.param .u64 .ptr .align 1 _Z8SpMV_ELLiPfPiiS_S__param_4,
	.param .u64 .ptr .align 1 _Z8SpMV_ELLiPfPiiS_S__param_5
)
{
	.reg .pred 	%p<11>;
	.reg .b32 	%r<46>;
	.reg .b32 	%f<70>;
	.reg .b64 	%rd<78>;

	ld.param.u32 	%r16, [_Z8SpMV_ELLiPfPiiS_S__param_0];
	ld.param.u64 	%rd5, [_Z8SpMV_ELLiPfPiiS_S__param_1];
	ld.param.u64 	%rd6, [_Z8SpMV_ELLiPfPiiS_S__param_2];
	ld.param.u32 	%r17, [_Z8SpMV_ELLiPfPiiS_S__param_3];
	ld.param.u64 	%rd7, [_Z8SpMV_ELLiPfPiiS_S__param_4];
	ld.param.u64 	%rd4, [_Z8SpMV_ELLiPfPiiS_S__param_5];
	cvta.to.global.u64 	%rd1, %rd7;
	cvta.to.global.u64 	%rd2, %rd6;
	cvta.to.global.u64 	%rd3, %rd5;
	mov.u32 	%r18, %ctaid.x;
	mov.u32 	%r19, %ntid.x;
	mov.u32 	%r20, %tid.x;
	mad.lo.s32 	%r1, %r18, %r19, %r20;
	setp.ge.s32 	%p1, %r1, %r16;
	@%p1 bra 	$L__BB0_14;
	setp.lt.s32 	%p2, %r17, 1;
	mov.f32 	%f69, 0f00000000;
	@%p2 bra 	$L__BB0_13;
	and.b32  	%r2, %r17, 7;
	setp.lt.u32 	%p3, %r17, 8;
	mov.f32 	%f69, 0f00000000;
	mov.b32 	%r44, 0;
	@%p3 bra 	$L__BB0_5;
	and.b32  	%r44, %r17, 2147483640;
	neg.s32 	%r42, %r44;
	shl.b32 	%r5, %r16, 3;
	mov.f32 	%f69, 0f00000000;
	mul.wide.s32 	%rd13, %r16, 4;
	mov.u32 	%r41, %r1;
$L__BB0_4:
	.pragma "nounroll";
	mul.wide.s32 	%rd8, %r41, 4;
	add.s64 	%rd9, %rd3, %rd8;
	ld.global.f32 	%f17, [%rd9];
	add.s64 	%rd10, %rd2, %rd8;
	ld.global.u32 	%r22, [%rd10];
	mul.wide.s32 	%rd11, %r22, 4;
	add.s64 	%rd12, %rd1, %rd11;
	ld.global.f32 	%f18, [%rd12];
	fma.rn.f32 	%f19, %f17, %f18, %f69;
	add.s64 	%rd14, %rd9, %rd13;
	ld.global.f32 	%f20, [%rd14];
	add.s64 	%rd15, %rd10, %rd13;
	ld.global.u32 	%r23, [%rd15];
	mul.wide.s32 	%rd16, %r23, 4;
	add.s64 	%rd17, %rd1, %rd16;
	ld.global.f32 	%f21, [%rd17];
	fma.rn.f32 	%f22, %f20, %f21, %f19;
	add.s64 	%rd18, %rd14, %rd13;
	ld.global.f32 	%f23, [%rd18];
	add.s64 	%rd19, %rd15, %rd13;
	ld.global.u32 	%r24, [%rd19];
	mul.wide.s32 	%rd20, %r24, 4;
	add.s64 	%rd21, %rd1, %rd20;
	ld.global.f32 	%f24, [%rd21];
	fma.rn.f32 	%f25, %f23, %f24, %f22;
	add.s64 	%rd22, %rd18, %rd13;
	ld.global.f32 	%f26, [%rd22];
	add.s64 	%rd23, %rd19, %rd13;
	ld.global.u32 	%r25, [%rd23];
	mul.wide.s32 	%rd24, %r25, 4;
	add.s64 	%rd25, %rd1, %rd24;
	ld.global.f32 	%f27, [%rd25];
	fma.rn.f32 	%f28, %f26, %f27, %f25;
	add.s64 	%rd26, %rd22, %rd13;
	ld.global.f32 	%f29, [%rd26];
	add.s64 	%rd27, %rd23, %rd13;
	ld.global.u32 	%r26, [%rd27];
	mul.wide.s32 	%rd28, %r26, 4;
	add.s64 	%rd29, %rd1, %rd28;
	ld.global.f32 	%f30, [%rd29];
	fma.rn.f32 	%f31, %f29, %f30, %f28;
	add.s64 	%rd30, %rd26, %rd13;
	ld.global.f32 	%f32, [%rd30];
	add.s64 	%rd31, %rd27, %rd13;
	ld.global.u32 	%r27, [%rd31];
	mul.wide.s32 	%rd32, %r27, 4;
	add.s64 	%rd33, %rd1, %rd32;
	ld.global.f32 	%f33, [%rd33];
	fma.rn.f32 	%f34, %f32, %f33, %f31;
	add.s64 	%rd34, %rd30, %rd13;
	ld.global.f32 	%f35, [%rd34];
	add.s64 	%rd35, %rd31, %rd13;
	ld.global.u32 	%r28, [%rd35];
	mul.wide.s32 	%rd36, %r28, 4;
	add.s64 	%rd37, %rd1, %rd36;
	ld.global.f32 	%f36, [%rd37];
	fma.rn.f32 	%f37, %f35, %f36, %f34;
	add.s64 	%rd38, %rd34, %rd13;
	ld.global.f32 	%f38, [%rd38];
	add.s64 	%rd39, %rd35, %rd13;
	ld.global.u32 	%r29, [%rd39];
	mul.wide.s32 	%rd40, %r29, 4;
	add.s64 	%rd41, %rd1, %rd40;
	ld.global.f32 	%f39, [%rd41];
	fma.rn.f32 	%f69, %f38, %f39, %f37;
	add.s32 	%r42, %r42, 8;
	add.s32 	%r41, %r41, %r5;
	setp.ne.s32 	%p4, %r42, 0;
	@%p4 bra 	$L__BB0_4;
$L__BB0_5:
	setp.eq.s32 	%p5, %r2, 0;
	@%p5 bra 	$L__BB0_13;
	and.b32  	%r11, %r17, 3;
	setp.lt.u32 	%p6, %r2, 4;
	@%p6 bra 	$L__BB0_8;
	mad.lo.s32 	%r30, %r44, %r16, %r1;
	mul.wide.s32 	%rd42, %r30, 4;
	add.s64 	%rd43, %rd3, %rd42;
	ld.global.f32 	%f41, [%rd43];
	add.s64 	%rd44, %rd2, %rd42;
	ld.global.u32 	%r31, [%rd44];
	mul.wide.s32 	%rd45, %r31, 4;
	add.s64 	%rd46, %rd1, %rd45;
	ld.global.f32 	%f42, [%rd46];
	fma.rn.f32 	%f43, %f41, %f42, %f69;
	mul.wide.s32 	%rd47, %r16, 4;
	add.s64 	%rd48, %rd43, %rd47;
	ld.global.f32 	%f44, [%rd48];
	add.s64 	%rd49, %rd44, %rd47;
	ld.global.u32 	%r32, [%rd49];
	mul.wide.s32 	%rd50, %r32, 4;
	add.s64 	%rd51, %rd1, %rd50;
	ld.global.f32 	%f45, [%rd51];
	fma.rn.f32 	%f46, %f44, %f45, %f43;
	add.s64 	%rd52, %rd48, %rd47;
	ld.global.f32 	%f47, [%rd52];
	add.s64 	%rd53, %rd49, %rd47;
	ld.global.u32 	%r33, [%rd53];
	mul.wide.s32 	%rd54, %r33, 4;
	add.s64 	%rd55, %rd1, %rd54;
	ld.global.f32 	%f48, [%rd55];
	fma.rn.f32 	%f49, %f47, %f48, %f46;
	add.s64 	%rd56, %rd52, %rd47;
	ld.global.f32 	%f50, [%rd56];
	add.s64 	%rd57, %rd53, %rd47;
	ld.global.u32 	%r34, [%rd57];
	mul.wide.s32 	%rd58, %r34, 4;
	add.s64 	%rd59, %rd1, %rd58;
	ld.global.f32 	%f51, [%rd59];
	fma.rn.f32 	%f69, %f50, %f51, %f49;
	add.s32 	%r44, %r44, 4;
$L__BB0_8:
	setp.eq.s32 	%p7, %r11, 0;
	@%p7 bra 	$L__BB0_13;
	setp.eq.s32 	%p8, %r11, 1;
	@%p8 bra 	$L__BB0_11;
	mad.lo.s32 	%r35, %r44, %r16, %r1;
	mul.wide.s32 	%rd60, %r35, 4;
	add.s64 	%rd61, %rd3, %rd60;
	ld.global.f32 	%f53, [%rd61];
	add.s64 	%rd62, %rd2, %rd60;
	ld.global.u32 	%r36, [%rd62];
	mul.wide.s32 	%rd63, %r36, 4;
	add.s64 	%rd64, %rd1, %rd63;
	ld.global.f32 	%f54, [%rd64];
	fma.rn.f32 	%f55, %f53, %f54, %f69;
	mul.wide.s32 	%rd65, %r16, 4;
	add.s64 	%rd66, %rd61, %rd65;
	ld.global.f32 	%f56, [%rd66];
	add.s64 	%rd67, %rd62, %rd65;
	ld.global.u32 	%r37, [%rd67];
	mul.wide.s32 	%rd68, %r37, 4;
	add.s64 	%rd69, %rd1, %rd68;
	ld.global.f32 	%f57, [%rd69];
	fma.rn.f32 	%f69, %f56, %f57, %f55;
	add.s32 	%r44, %r44, 2;
$L__BB0_11:
	and.b32  	%r38, %r17, 1;
	setp.eq.b32 	%p9, %r38, 1;
	not.pred 	%p10, %p9;
	@%p10 bra 	$L__BB0_13;
	mad.lo.s32 	%r39, %r44, %r16, %r1;
	mul.wide.s32 	%rd70, %r39, 4;
	add.s64 	%rd71, %rd3, %rd70;
	ld.global.f32 	%f58, [%rd71];
	add.s64 	%rd72, %rd2, %rd70;
	ld.global.u32 	%r40, [%rd72];
	mul.wide.s32 	%rd73, %r40, 4;
	add.s64 	%rd74, %rd1, %rd73;
	ld.global.f32 	%f59, [%rd74];
	fma.rn.f32 	%f69, %f58, %f59, %f69;
$L__BB0_13:
	cvta.to.global.u64 	%rd75, %rd4;
	mul.wide.s32 	%rd76, %r1, 4;
	add.s64 	%rd77, %rd75, %rd76;
	ld.global.f32 	%f60, [%rd77];
	add.f32 	%f61, %f69, %f60;
	st.global.f32 	[%rd77], %f61;
$L__BB0_14:
	ret;

}


// ===== COMPILED SASS (sm_100) =====

	.target	sm_100

	.elftype	@"ET_EXEC"


//--------------------- .note.nv.tkinfo           --------------------------
	.section	.note.nv.tkinfo,"",@"SHT_NOTE"
	.sectionflags	@"SHF_NOTE_NV_TKINFO"
	.tkinfo
        /*0018*/ 	.word	0x00000002
        /*0030*/ 	.string	""
        /*0030*/ 	.string	"ptxas"
        /*0030*/ 	.string	"Cuda compilation tools, release 13.0, V13.0.88"
        /*0030*/ 	.string	"Build cuda_13.0.r13.0/compiler.36424714_0"
        /*0030*/ 	.string	"-arch sm_100 -m 64 "



//--------------------- .note.nv.cuinfo           --------------------------
	.section	.note.nv.cuinfo,"",@"SHT_NOTE"
	.sectionflags	@"SHF_NOTE_NV_CUINFO"
        /*0018*/ 	.short	0x0002
        /*001a*/ 	.short	0x0064
        /*001c*/ 	.short	0x0082
	.zero		2


//--------------------- .nv.info                  --------------------------
	.section	.nv.info,"",@"SHT_CUDA_INFO"
	.align	4


	//----- nvinfo : EIATTR_REGCOUNT
	.align		4
        /*0000*/ 	.byte	0x04, 0x2f
        /*0002*/ 	.short	(.L_1 - .L_0)
	.align		4
.L_0:
        /*0004*/ 	.word	index@(_Z8SpMV_ELLiPfPiiS_S_)
        /*0008*/ 	.word	0x00000022


	//----- nvinfo : EIATTR_FRAME_SIZE
	.align		4
.L_1:
        /*000c*/ 	.byte	0x04, 0x11
        /*000e*/ 	.short	(.L_3 - .L_2)
	.align		4
.L_2:
        /*0010*/ 	.word	index@(_Z8SpMV_ELLiPfPiiS_S_)
        /*0014*/ 	.word	0x00000000


	//----- nvinfo : EIATTR_MIN_STACK_SIZE
	.align		4
.L_3:
        /*0018*/ 	.byte	0x04, 0x12
        /*001a*/ 	.short	(.L_5 - .L_4)
	.align		4
.L_4:
        /*001c*/ 	.word	index@(_Z8SpMV_ELLiPfPiiS_S_)
        /*0020*/ 	.word	0x00000000
.L_5:


//--------------------- .nv.compat                --------------------------
	.section	.nv.compat,"",@"SHT_CUDA_COMPAT_INFO"
	.align	4
        /*0000*/ 	.byte	0x02, 0x09, 0x00, 0x00, 0x02, 0x02, 0x01, 0x00, 0x02, 0x05, 0x05, 0x00, 0x03, 0x07, 0x01, 0x01
        /*0010*/ 	.byte	0x02, 0x03, 0x00, 0x00, 0x02, 0x06, 0x01, 0x00, 0x04, 0x0b, 0x08, 0x00, 0x09, 0x00, 0x00, 0x00
        /*0020*/ 	.byte	0x00, 0x00, 0x00, 0x00


//--------------------- .nv.info._Z8SpMV_ELLiPfPiiS_S_ --------------------------
	.section	.nv.info._Z8SpMV_ELLiPfPiiS_S_,"",@"SHT_CUDA_INFO"
	.sectionflags	@""
	.align	4


	//----- nvinfo : EIATTR_CUDA_API_VERSION
	.align		4
        /*0000*/ 	.byte	0x04, 0x37
        /*0002*/ 	.short	(.L_7 - .L_6)
.L_6:
        /*0004*/ 	.word	0x00000082


	//----- nvinfo : EIATTR_KPARAM_INFO
	.align		4
.L_7:
        /*0008*/ 	.byte	0x04, 0x17
        /*000a*/ 	.short	(.L_9 - .L_8)
.L_8:
        /*000c*/ 	.word	0x00000000
        /*0010*/ 	.short	0x0005
        /*0012*/ 	.short	0x0028
        /*0014*/ 	.byte	0x00, 0xf5, 0x21, 0x00


	//----- nvinfo : EIATTR_KPARAM_INFO
	.align		4
.L_9:
        /*0018*/ 	.byte	0x04, 0x17
        /*001a*/ 	.short	(.L_11 - .L_10)
.L_10:
        /*001c*/ 	.word	0x00000000
        /*0020*/ 	.short	0x0004
        /*0022*/ 	.short	0x0020
        /*0024*/ 	.byte	0x00, 0xf5, 0x21, 0x00


	//----- nvinfo : EIATTR_KPARAM_INFO
	.align		4
.L_11:
        /*0028*/ 	.byte	0x04, 0x17
        /*002a*/ 	.short	(.L_13 - .L_12)
.L_12:
        /*002c*/ 	.word	0x00000000
        /*0030*/ 	.short	0x0003
        /*0032*/ 	.short	0x0018
        /*0034*/ 	.byte	0x00, 0xf0, 0x11, 0x00


	//----- nvinfo : EIATTR_KPARAM_INFO
	.align		4
.L_13:
        /*0038*/ 	.byte	0x04, 0x17
        /*003a*/ 	.short	(.L_15 - .L_14)
.L_14:
        /*003c*/ 	.word	0x00000000
        /*0040*/ 	.short	0x0002
        /*0042*/ 	.short	0x0010
        /*0044*/ 	.byte	0x00, 0xf5, 0x21, 0x00


	//----- nvinfo : EIATTR_KPARAM_INFO
	.align		4
.L_15:
        /*0048*/ 	.byte	0x04, 0x17
        /*004a*/ 	.short	(.L_17 - .L_16)
.L_16:
        /*004c*/ 	.word	0x00000000
        /*0050*/ 	.short	0x0001
        /*0052*/ 	.short	0x0008
        /*0054*/ 	.byte	0x00, 0xf5, 0x21, 0x00


	//----- nvinfo : EIATTR_KPARAM_INFO
	.align		4
.L_17:
        /*0058*/ 	.byte	0x04, 0x17
        /*005a*/ 	.short	(.L_19 - .L_18)
.L_18:
        /*005c*/ 	.word	0x00000000
        /*0060*/ 	.short	0x0000
        /*0062*/ 	.short	0x0000
        /*0064*/ 	.byte	0x00, 0xf0, 0x11, 0x00


	//----- nvinfo : EIATTR_SPARSE_MMA_MASK
	.align		4
.L_19:
        /*0068*/ 	.byte	0x03, 0x50
        /*006a*/ 	.short	0x0000


	//----- nvinfo : EIATTR_MAXREG_COUNT
	.align		4
        /*006c*/ 	.byte	0x03, 0x1b
        /*006e*/ 	.short	0x00ff


	//----- nvinfo : EIATTR_MERCURY_ISA_VERSION
	.align		4
        /*0070*/ 	.byte	0x03, 0x5f
        /*0072*/ 	.short	0x0101


	//----- nvinfo : EIATTR_VRC_CTA_INIT_COUNT
	.align		4
        /*0074*/ 	.byte	0x02, 0x4a
	.zero		1
	.zero		1


	//----- nvinfo : EIATTR_EXIT_INSTR_OFFSETS
	.align		4
        /*0078*/ 	.byte	0x04, 0x1c
        /*007a*/ 	.short	(.L_21 - .L_20)


	//   ....[0]....
.L_20:
        /*007c*/ 	.word	0x00000070


	//   ....[1]....
        /*0080*/ 	.word	0x00000a30


	//----- nvinfo : EIATTR_CBANK_PARAM_SIZE
	.align		4
.L_21:
        /*0084*/ 	.byte	0x03, 0x19
        /*0086*/ 	.short	0x0030


	//----- nvinfo : EIATTR_PARAM_CBANK
	.align		4
        /*0088*/ 	.byte	0x04, 0x0a
        /*008a*/ 	.short	(.L_23 - .L_22)
	.align		4
.L_22:
        /*008c*/ 	.word	index@(.nv.constant0._Z8SpMV_ELLiPfPiiS_S_)
        /*0090*/ 	.short	0x0380
        /*0092*/ 	.short	0x0030


	//----- nvinfo : EIATTR_SW_WAR
	.align		4
.L_23:
        /*0094*/ 	.byte	0x04, 0x36
        /*0096*/ 	.short	(.L_25 - .L_24)
.L_24:
        /*0098*/ 	.word	0x00000008
.L_25:


//--------------------- .nv.callgraph             --------------------------
	.section	.nv.callgraph,"",@"SHT_CUDA_CALLGRAPH"
	.align	4
	.sectionentsize	8
	.align		4
        /*0000*/ 	.word	0x00000000
	.align		4
        /*0004*/ 	.word	0xffffffff
	.align		4
        /*0008*/ 	.word	0x00000000
	.align		4
        /*000c*/ 	.word	0xfffffffe
	.align		4
        /*0010*/ 	.word	0x00000000
	.align		4
        /*0014*/ 	.word	0xfffffffd
	.align		4
        /*0018*/ 	.word	0x00000000
	.align		4
        /*001c*/ 	.word	0xfffffffc


//--------------------- .text._Z8SpMV_ELLiPfPiiS_S_ --------------------------
	.section	.text._Z8SpMV_ELLiPfPiiS_S_,"ax",@progbits
	.align	128
        .global         _Z8SpMV_ELLiPfPiiS_S_
        .type           _Z8SpMV_ELLiPfPiiS_S_,@function
        .size           _Z8SpMV_ELLiPfPiiS_S_,(.L_x_5 - _Z8SpMV_ELLiPfPiiS_S_)
        .other          _Z8SpMV_ELLiPfPiiS_S_,@"STO_CUDA_ENTRY STV_DEFAULT"
_Z8SpMV_ELLiPfPiiS_S_:
.text._Z8SpMV_ELLiPfPiiS_S_:
[----:B------:R-:W-:Y:S01]  /*0000*/  LDC R1, c[0x0][0x37c] ;  /* 0x0000df00ff017b82 */ /* 0x000fe20000000800 */
[----:B------:R-:W0:Y:S07]  /*0010*/  S2R R0, SR_TID.X ;  /* 0x0000000000007919 */ /* 0x000e2e0000002100 */
[----:B------:R-:W0:Y:S08]  /*0020*/  S2UR UR4, SR_CTAID.X ;  /* 0x00000000000479c3 */ /* 0x000e300000002500 */
[----:B------:R-:W0:Y:S08]  /*0030*/  LDC R3, c[0x0][0x360] ;  /* 0x0000d800ff037b82 */ /* 0x000e300000000800 */
[----:B------:R-:W1:Y:S01]  /*0040*/  LDC R2, c[0x0][0x380] ;  /* 0x0000e000ff027b82 */ /* 0x000e620000000800 */
[----:B0-----:R-:W-:-:S05]  /*0050*/  IMAD R3, R3, UR4, R0 ;  /* 0x0000000403037c24 */ /* 0x001fca000f8e0200 */
[----:B-1----:R-:W-:-:S13]  /*0060*/  ISETP.GE.AND P0, PT, R3, R2, PT ;  /* 0x000000020300720c */ /* 0x002fda0003f06270 */
[----:B------:R-:W-:Y:S05]  /*0070*/  @P0 EXIT ;  /* 0x000000000000094d */ /* 0x000fea0003800000 */
[----:B------:R-:W0:Y:S01]  /*0080*/  LDC R4, c[0x0][0x398] ;  /* 0x0000e600ff047b82 */ /* 0x000e220000000800 */
[----:B------:R-:W1:Y:S01]  /*0090*/  LDCU.64 UR4, c[0x0][0x358] ;  /* 0x00006b00ff0477ac */ /* 0x000e620008000a00 */
[----:B------:R-:W-:Y:S01]  /*00a0*/  HFMA2 R8, -RZ, RZ, 0, 0 ;  /* 0x00000000ff087431 */ /* 0x000fe200000001ff */
[----:B0-----:R-:W-:-:S13]  /*00b0*/  ISETP.GE.AND P0, PT, R4, 0x1, PT ;  /* 0x000000010400780c */ /* 0x001fda0003f06270 */
[----:B-1----:R-:W-:Y:S05]  /*00c0*/  @!P0 BRA `(.L_x_0) ;  /* 0x0000000800448947 */ /* 0x002fea0003800000 */
[C---:B------:R-:W-:Y:S02]  /*00d0*/  ISETP.GE.U32.AND P1, PT, R4.reuse, 0x8, PT ;  /* 0x000000080400780c */ /* 0x040fe40003f26070 */
[----:B------:R-:W-:Y:S02]  /*00e0*/  LOP3.LUT R5, R4, 0x7, RZ, 0xc0, !PT ;  /* 0x0000000704057812 */ /* 0x000fe400078ec0ff */
[----:B------:R-:W-:Y:S02]  /*00f0*/  MOV R8, RZ ;  /* 0x000000ff00087202 */ /* 0x000fe40000000f00 */
[----:B------:R-:W-:Y:S02]  /*0100*/  ISETP.NE.AND P0, PT, R5, RZ, PT ;  /* 0x000000ff0500720c */ /* 0x000fe40003f05270 */
[----:B------:R-:W-:-:S05]  /*0110*/  MOV R6, RZ ;  /* 0x000000ff00067202 */ /* 0x000fca0000000f00 */
[----:B------:R-:W-:Y:S06]  /*0120*/  @!P1 BRA `(.L_x_1) ;  /* 0x00000004000c9947 */ /* 0x000fec0003800000 */
[----:B------:R-:W-:Y:S02]  /*0130*/  LOP3.LUT R6, R4, 0x7ffffff8, RZ, 0xc0, !PT ;  /* 0x7ffffff804067812 */ /* 0x000fe400078ec0ff */
[----:B------:R-:W-:Y:S02]  /*0140*/  MOV R8, RZ ;  /* 0x000000ff00087202 */ /* 0x000fe40000000f00 */
[----:B------:R-:W-:Y:S02]  /*0150*/  MOV R7, R3 ;  /* 0x0000000300077202 */ /* 0x000fe40000000f00 */
[----:B------:R-:W-:-:S07]  /*0160*/  IADD3 R0, PT, PT, -R6, RZ, RZ ;  /* 0x000000ff06007210 */ /* 0x000fce0007ffe1ff */
.L_x_2:
[----:B------:R-:W0:Y:S08]  /*0170*/  LDC.64 R12, c[0x0][0x390] ;  /* 0x0000e400ff0c7b82 */ /* 0x000e300000000a00 */
[----:B------:R-:W1:Y:S08]  /*0180*/  LDC.64 R14, c[0x0][0x3a0] ;  /* 0x0000e800ff0e7b82 */ /* 0x000e700000000a00 */
[----:B------:R-:W2:Y:S01]  /*0190*/  LDC.64 R30, c[0x0][0x388] ;  /* 0x0000e200ff1e7b82 */ /* 0x000ea20000000a00 */
[----:B0-----:R-:W-:-:S05]  /*01a0*/  IMAD.WIDE R12, R7, 0x4, R12 ;  /* 0x00000004070c7825 */ /* 0x001fca00078e020c */
[----:B------:R0:W1:Y:S01]  /*01b0*/  LDG.E R11, desc[UR4][R12.64] ;  /* 0x000000040c0b7981 */ /* 0x000062000c1e1900 */
[----:B--2---:R-:W-:-:S05]  /*01c0*/  IMAD.WIDE R30, R7, 0x4, R30 ;  /* 0x00000004071e7825 */ /* 0x004fca00078e021e */
[----:B------:R-:W2:Y:S01]  /*01d0*/  LDG.E R16, desc[UR4][R30.64] ;  /* 0x000000041e107981 */ /* 0x000ea2000c1e1900 */
[----:B------:R-:W-:-:S04]  /*01e0*/  IMAD.WIDE R26, R2, 0x4, R12 ;  /* 0x00000004021a7825 */ /* 0x000fc800078e020c */
[C---:B------:R-:W-:Y:S02]  /*01f0*/  IMAD.WIDE R22, R2.reuse, 0x4, R26 ;  /* 0x0000000402167825 */ /* 0x040fe400078e021a */
[----:B------:R-:W3:Y:S02]  /*0200*/  LDG.E R27, desc[UR4][R26.64] ;  /* 0x000000041a1b7981 */ /* 0x000ee4000c1e1900 */
[C---:B------:R-:W-:Y:S02]  /*0210*/  IMAD.WIDE R18, R2.reuse, 0x4, R22 ;  /* 0x0000000402127825 */ /* 0x040fe400078e0216 */
[----:B------:R-:W4:Y:S02]  /*0220*/  LDG.E R23, desc[UR4][R22.64] ;  /* 0x0000000416177981 */ /* 0x000f24000c1e1900 */
[C---:B0-----:R-:W-:Y:S02]  /*0230*/  IMAD.WIDE R12, R2.reuse, 0x4, R18 ;  /* 0x00000004020c7825 */ /* 0x041fe400078e0212 */
[----:B------:R-:W5:Y:S02]  /*0240*/  LDG.E R21, desc[UR4][R18.64] ;  /* 0x0000000412157981 */ /* 0x000f64000c1e1900 */
[----:B------:R-:W-:-:S02]  /*0250*/  IMAD.WIDE R24, R2, 0x4, R12 ;  /* 0x0000000402187825 */ /* 0x000fc400078e020c */
[----:B------:R0:W5:Y:S02]  /*0260*/  LDG.E R19, desc[UR4][R12.64] ;  /* 0x000000040c137981 */ /* 0x000164000c1e1900 */
[----:B0-----:R-:W-:-:S05]  /*0270*/  IMAD.WIDE R12, R2, 0x4, R24 ;  /* 0x00000004020c7825 */ /* 0x001fca00078e0218 */
[----:B------:R-:W5:Y:S01]  /*0280*/  LDG.E R9, desc[UR4][R12.64] ;  /* 0x000000040c097981 */ /* 0x000f62000c1e1900 */
[----:B-1----:R-:W-:-:S06]  /*0290*/  IMAD.WIDE R10, R11, 0x4, R14 ;  /* 0x000000040b0a7825 */ /* 0x002fcc00078e020e */
[----:B------:R-:W2:Y:S04]  /*02a0*/  LDG.E R10, desc[UR4][R10.64] ;  /* 0x000000040a0a7981 */ /* 0x000ea8000c1e1900 */
[----:B------:R0:W5:Y:S02]  /*02b0*/  LDG.E R11, desc[UR4][R24.64] ;  /* 0x00000004180b7981 */ /* 0x000164000c1e1900 */
[----:B0-----:R-:W-:-:S06]  /*02c0*/  IMAD.WIDE R24, R2, 0x4, R12 ;  /* 0x0000000402187825 */ /* 0x001fcc00078e020c */
[----:B------:R-:W5:Y:S01]  /*02d0*/  LDG.E R24, desc[UR4][R24.64] ;  /* 0x0000000418187981 */ /* 0x000f62000c1e1900 */
[----:B------:R-:W-:-:S05]  /*02e0*/  IMAD.WIDE R30, R2, 0x4, R30 ;  /* 0x00000004021e7825 */ /* 0x000fca00078e021e */
[----:B------:R-:W5:Y:S01]  /*02f0*/  LDG.E R22, desc[UR4][R30.64] ;  /* 0x000000041e167981 */ /* 0x000f62000c1e1900 */
[----:B------:R-:W-:-:S05]  /*0300*/  IMAD.WIDE R12, R2, 0x4, R30 ;  /* 0x00000004020c7825 */ /* 0x000fca00078e021e */
[----:B------:R0:W5:Y:S01]  /*0310*/  LDG.E R20, desc[UR4][R12.64] ;  /* 0x000000040c147981 */ /* 0x000162000c1e1900 */
[----:B------:R-:W-:-:S05]  /*0320*/  IMAD.WIDE R28, R2, 0x4, R12 ;  /* 0x00000004021c7825 */ /* 0x000fca00078e020c */
[----:B------:R-:W5:Y:S01]  /*0330*/  LDG.E R18, desc[UR4][R28.64] ;  /* 0x000000041c127981 */ /* 0x000f62000c1e1900 */
[----:B--2---:R-:W-:Y:S01]  /*0340*/  FFMA R8, R16, R10, R8 ;  /* 0x0000000a10087223 */ /* 0x004fe20000000008 */
[----:B------:R-:W-:-:S05]  /*0350*/  IMAD.WIDE R16, R2, 0x4, R28 ;  /* 0x0000000402107825 */ /* 0x000fca00078e021c */
[----:B------:R1:W2:Y:S01]  /*0360*/  LDG.E R10, desc[UR4][R16.64] ;  /* 0x00000004100a7981 */ /* 0x0002a2000c1e1900 */
[----:B0-----:R-:W-:-:S05]  /*0370*/  IMAD.WIDE R12, R2, 0x4, R16 ;  /* 0x00000004020c7825 */ /* 0x001fca00078e0210 */
[----:B------:R3:W2:Y:S01]  /*0380*/  LDG.E R26, desc[UR4][R12.64] ;  /* 0x000000040c1a7981 */ /* 0x0006a2000c1e1900 */
[----:B-1----:R-:W-:-:S05]  /*0390*/  IMAD.WIDE R16, R2, 0x4, R12 ;  /* 0x0000000402107825 */ /* 0x002fca00078e020c */
[----:B------:R0:W2:Y:S01]  /*03a0*/  LDG.E R25, desc[UR4][R16.64] ;  /* 0x0000000410197981 */ /* 0x0000a2000c1e1900 */
[----:B---3--:R-:W-:-:S04]  /*03b0*/  IMAD.WIDE R12, R27, 0x4, R14 ;  /* 0x000000041b0c7825 */ /* 0x008fc800078e020e */
[----:B0-----:R-:W-:-:S06]  /*03c0*/  IMAD.WIDE R16, R2, 0x4, R16 ;  /* 0x0000000402107825 */ /* 0x001fcc00078e0210 */
[----:B------:R-:W3:Y:S04]  /*03d0*/  LDG.E R16, desc[UR4][R16.64] ;  /* 0x0000000410107981 */ /* 0x000ee8000c1e1900 */
[----:B------:R4:W2:Y:S02]  /*03e0*/  LDG.E R17, desc[UR4][R12.64] ;  /* 0x000000040c117981 */ /* 0x0008a4000c1e1900 */
[----:B----4-:R-:W-:-:S05]  /*03f0*/  IMAD.WIDE R12, R23, 0x4, R14 ;  /* 0x00000004170c7825 */ /* 0x010fca00078e020e */
[----:B------:R5:W4:Y:S02]  /*0400*/  LDG.E R23, desc[UR4][R12.64] ;  /* 0x000000040c177981 */ /* 0x000b24000c1e1900 */
[----:B-----5:R-:W-:-:S05]  /*0410*/  IMAD.WIDE R12, R21, 0x4, R14 ;  /* 0x00000004150c7825 */ /* 0x020fca00078e020e */
[----:B------:R0:W5:Y:S02]  /*0420*/  LDG.E R21, desc[UR4][R12.64] ;  /* 0x000000040c157981 */ /* 0x000164000c1e1900 */
[----:B0-----:R-:W-:-:S05]  /*0430*/  IMAD.WIDE R12, R19, 0x4, R14 ;  /* 0x00000004130c7825 */ /* 0x001fca00078e020e */
[----:B------:R0:W3:Y:S02]  /*0440*/  LDG.E R19, desc[UR4][R12.64] ;  /* 0x000000040c137981 */ /* 0x0000e4000c1e1900 */
[----:B0-----:R-:W-:-:S05]  /*0450*/  IMAD.WIDE R12, R11, 0x4, R14 ;  /* 0x000000040b0c7825 */ /* 0x001fca00078e020e */
[----:B------:R0:W3:Y:S02]  /*0460*/  LDG.E R11, desc[UR4][R12.64] ;  /* 0x000000040c0b7981 */ /* 0x0000e4000c1e1900 */
[----:B0-----:R-:W-:-:S04]  /*0470*/  IMAD.WIDE R12, R9, 0x4, R14 ;  /* 0x00000004090c7825 */ /* 0x001fc800078e020e */
[----:B------:R-:W-:Y:S01]  /*0480*/  IMAD.WIDE R14, R24, 0x4, R14 ;  /* 0x00000004180e7825 */ /* 0x000fe200078e020e */
[----:B------:R-:W3:Y:S05]  /*0490*/  LDG.E R9, desc[UR4][R12.64] ;  /* 0x000000040c097981 */ /* 0x000eea000c1e1900 */
[----:B------:R-:W3:Y:S01]  /*04a0*/  LDG.E R14, desc[UR4][R14.64] ;  /* 0x000000040e0e7981 */ /* 0x000ee2000c1e1900 */
[----:B------:R-:W-:-:S04]  /*04b0*/  IADD3 R0, PT, PT, R0, 0x8, RZ ;  /* 0x0000000800007810 */ /* 0x000fc80007ffe0ff */
[----:B------:R-:W-:Y:S02]  /*04c0*/  ISETP.NE.AND P1, PT, R0, RZ, PT ;  /* 0x000000ff0000720c */ /* 0x000fe40003f25270 */
[----:B------:R-:W-:Y:S01]  /*04d0*/  LEA R7, R2, R7, 0x3 ;  /* 0x0000000702077211 */ /* 0x000fe200078e18ff */
[----:B--2---:R-:W-:-:S04]  /*04e0*/  FFMA R17, R22, R17, R8 ;  /* 0x0000001116117223 */ /* 0x004fc80000000008 */
[----:B----4-:R-:W-:-:S04]  /*04f0*/  FFMA R17, R20, R23, R17 ;  /* 0x0000001714117223 */ /* 0x010fc80000000011 */
[----:B-----5:R-:W-:-:S04]  /*0500*/  FFMA R17, R18, R21, R17 ;  /* 0x0000001512117223 */ /* 0x020fc80000000011 */
[----:B---3--:R-:W-:-:S04]  /*0510*/  FFMA R17, R10, R19, R17 ;  /* 0x000000130a117223 */ /* 0x008fc80000000011 */
[----:B------:R-:W-:-:S04]  /*0520*/  FFMA R26, R26, R11, R17 ;  /* 0x0000000b1a1a7223 */ /* 0x000fc80000000011 */
[----:B------:R-:W-:-:S04]  /*0530*/  FFMA R9, R25, R9, R26 ;  /* 0x0000000919097223 */ /* 0x000fc8000000001a */
[----:B------:R-:W-:Y:S01]  /*0540*/  FFMA R8, R16, R14, R9 ;  /* 0x0000000e10087223 */ /* 0x000fe20000000009 */
[----:B------:R-:W-:Y:S06]  /*0550*/  @P1 BRA `(.L_x_2) ;  /* 0xfffffffc00041947 */ /* 0x000fec000383ffff */
.L_x_1:
[----:B------:R-:W-:Y:S05]  /*0560*/  @!P0 BRA `(.L_x_0) ;  /* 0x00000004001c8947 */ /* 0x000fea0003800000 */
[----:B------:R-:W-:Y:S02]  /*0570*/  ISETP.GE.U32.AND P0, PT, R5, 0x4, PT ;  /* 0x000000040500780c */ /* 0x000fe40003f06070 */
[----:B------:R-:W-:-:S04]  /*0580*/  LOP3.LUT R9, R4, 0x3, RZ, 0xc0, !PT ;  /* 0x0000000304097812 */ /* 0x000fc800078ec0ff */
[----:B------:R-:W-:-:S07]  /*0590*/  ISETP.NE.AND P1, PT, R9, RZ, PT ;  /* 0x000000ff0900720c */ /* 0x000fce0003f25270 */
[----:B------:R-:W-:Y:S06]  /*05a0*/  @!P0 BRA `(.L_x_3) ;  /* 0x0000000000848947 */ /* 0x000fec0003800000 */
[----:B------:R-:W0:Y:S01]  /*05b0*/  LDC.64 R14, c[0x0][0x390] ;  /* 0x0000e400ff0e7b82 */ /* 0x000e220000000a00 */
[----:B------:R-:W-:-:S07]  /*05c0*/  IMAD R7, R6, R2, R3 ;  /* 0x0000000206077224 */ /* 0x000fce00078e0203 */
[----:B------:R-:W1:Y:S08]  /*05d0*/  LDC.64 R22, c[0x0][0x388] ;  /* 0x0000e200ff167b82 */ /* 0x000e700000000a00 */
[----:B------:R-:W2:Y:S01]  /*05e0*/  LDC.64 R10, c[0x0][0x3a0] ;  /* 0x0000e800ff0a7b82 */ /* 0x000ea20000000a00 */
[----:B0-----:R-:W-:-:S05]  /*05f0*/  IMAD.WIDE R14, R7, 0x4, R14 ;  /* 0x00000004070e7825 */ /* 0x001fca00078e020e */
[----:B------:R-:W2:Y:S01]  /*0600*/  LDG.E R25, desc[UR4][R14.64] ;  /* 0x000000040e197981 */ /* 0x000ea2000c1e1900 */
[----:B------:R-:W-:-:S04]  /*0610*/  IMAD.WIDE R16, R2, 0x4, R14 ;  /* 0x0000000402107825 */ /* 0x000fc800078e020e */
[C---:B------:R-:W-:Y:S02]  /*0620*/  IMAD.WIDE R18, R2.reuse, 0x4, R16 ;  /* 0x0000000402127825 */ /* 0x040fe400078e0210 */
[----:B------:R-:W3:Y:S02]  /*0630*/  LDG.E R17, desc[UR4][R16.64] ;  /* 0x0000000410117981 */ /* 0x000ee4000c1e1900 */
[----:B------:R-:W-:Y:S02]  /*0640*/  IMAD.WIDE R20, R2, 0x4, R18 ;  /* 0x0000000402147825 */ /* 0x000fe400078e0212 */
[----:B------:R-:W4:Y:S04]  /*0650*/  LDG.E R19, desc[UR4][R18.64] ;  /* 0x0000000412137981 */ /* 0x000f28000c1e1900 */
[----:B------:R0:W5:Y:S01]  /*0660*/  LDG.E R5, desc[UR4][R20.64] ;  /* 0x0000000414057981 */ /* 0x000162000c1e1900 */
[----:B-1----:R-:W-:-:S05]  /*0670*/  IMAD.WIDE R22, R7, 0x4, R22 ;  /* 0x0000000407167825 */ /* 0x002fca00078e0216 */
[----:B------:R-:W5:Y:S01]  /*0680*/  LDG.E R7, desc[UR4][R22.64] ;  /* 0x0000000416077981 */ /* 0x000f62000c1e1900 */
[----:B------:R-:W-:-:S04]  /*0690*/  IMAD.WIDE R12, R2, 0x4, R22 ;  /* 0x00000004020c7825 */ /* 0x000fc800078e0216 */
[----:B--2---:R-:W-:-:S05]  /*06a0*/  IMAD.WIDE R24, R25, 0x4, R10 ;  /* 0x0000000419187825 */ /* 0x004fca00078e020a */
[----:B------:R-:W2:Y:S01]  /*06b0*/  LDG.E R0, desc[UR4][R24.64] ;  /* 0x0000000418007981 */ /* 0x000ea2000c1e1900 */
[----:B---3--:R-:W-:-:S04]  /*06c0*/  IMAD.WIDE R14, R17, 0x4, R10 ;  /* 0x00000004110e7825 */ /* 0x008fc800078e020a */
[C---:B------:R-:W-:Y:S02]  /*06d0*/  IMAD.WIDE R16, R2.reuse, 0x4, R12 ;  /* 0x0000000402107825 */ /* 0x040fe400078e020c */
[----:B------:R-:W3:Y:S02]  /*06e0*/  LDG.E R13, desc[UR4][R12.64] ;  /* 0x000000040c0d7981 */ /* 0x000ee4000c1e1900 */
[----:B----4-:R-:W-:Y:S02]  /*06f0*/  IMAD.WIDE R18, R19, 0x4, R10 ;  /* 0x0000000413127825 */ /* 0x010fe400078e020a */
[----:B------:R-:W3:Y:S02]  /*0700*/  LDG.E R14, desc[UR4][R14.64] ;  /* 0x000000040e0e7981 */ /* 0x000ee4000c1e1900 */
[----:B0-----:R-:W-:Y:S02]  /*0710*/  IMAD.WIDE R20, R2, 0x4, R16 ;  /* 0x0000000402147825 */ /* 0x001fe400078e0210 */
[----:B------:R-:W4:Y:S02]  /*0720*/  LDG.E R27, desc[UR4][R16.64] ;  /* 0x00000004101b7981 */ /* 0x000f24000c1e1900 */
[----:B-----5:R-:W-:-:S02]  /*0730*/  IMAD.WIDE R10, R5, 0x4, R10 ;  /* 0x00000004050a7825 */ /* 0x020fc400078e020a */
[----:B------:R-:W4:Y:S04]  /*0740*/  LDG.E R18, desc[UR4][R18.64] ;  /* 0x0000000412127981 */ /* 0x000f28000c1e1900 */
[----:B------:R-:W5:Y:S04]  /*0750*/  LDG.E R21, desc[UR4][R20.64] ;  /* 0x0000000414157981 */ /* 0x000f68000c1e1900 */
[----:B------:R-:W5:Y:S01]  /*0760*/  LDG.E R10, desc[UR4][R10.64] ;  /* 0x000000040a0a7981 */ /* 0x000f62000c1e1900 */
[----:B------:R-:W-:Y:S01]  /*0770*/  IADD3 R6, PT, PT, R6, 0x4, RZ ;  /* 0x0000000406067810 */ /* 0x000fe20007ffe0ff */
[----:B--2---:R-:W-:-:S04]  /*0780*/  FFMA R0, R7, R0, R8 ;  /* 0x0000000007007223 */ /* 0x004fc80000000008 */
[----:B---3--:R-:W-:-:S04]  /*0790*/  FFMA R0, R13, R14, R0 ;  /* 0x0000000e0d007223 */ /* 0x008fc80000000000 */
[----:B----4-:R-:W-:-:S04]  /*07a0*/  FFMA R0, R27, R18, R0 ;  /* 0x000000121b007223 */ /* 0x010fc80000000000 */
[----:B-----5:R-:W-:-:S07]  /*07b0*/  FFMA R8, R21, R10, R0 ;  /* 0x0000000a15087223 */ /* 0x020fce0000000000 */
.L_x_3:
[----:B------:R-:W-:Y:S05]  /*07c0*/  @!P1 BRA `(.L_x_0) ;  /* 0x0000000000849947 */ /* 0x000fea0003800000 */
[----:B------:R-:W-:Y:S02]  /*07d0*/  ISETP.NE.AND P0, PT, R9, 0x1, PT ;  /* 0x000000010900780c */ /* 0x000fe40003f05270 */
[----:B------:R-:W-:-:S04]  /*07e0*/  LOP3.LUT R4, R4, 0x1, RZ, 0xc0, !PT ;  /* 0x0000000104047812 */ /* 0x000fc800078ec0ff */
[----:B------:R-:W-:-:S07]  /*07f0*/  ISETP.NE.U32.AND P1, PT, R4, 0x1, PT ;  /* 0x000000010400780c */ /* 0x000fce0003f25070 */
[----:B------:R-:W0:Y:S01]  /*0800*/  @P0 LDC.64 R4, c[0x0][0x390] ;  /* 0x0000e400ff040b82 */ /* 0x000e220000000a00 */
[C---:B------:R-:W-:Y:S01]  /*0810*/  @P0 IMAD R7, R6.reuse, R2, R3 ;  /* 0x0000000206070224 */ /* 0x040fe200078e0203 */
[----:B------:R-:W-:-:S05]  /*0820*/  @P0 IADD3 R6, PT, PT, R6, 0x2, RZ ;  /* 0x0000000206060810 */ /* 0x000fca0007ffe0ff */
[----:B------:R-:W-:Y:S01]  /*0830*/  @!P1 IMAD R6, R6, R2, R3 ;  /* 0x0000000206069224 */ /* 0x000fe200078e0203 */
[----:B------:R-:W1:Y:S08]  /*0840*/  @!P1 LDC.64 R14, c[0x0][0x390] ;  /* 0x0000e400ff0e9b82 */ /* 0x000e700000000a00 */
[----:B------:R-:W2:Y:S01]  /*0850*/  @P0 LDC.64 R16, c[0x0][0x388] ;  /* 0x0000e200ff100b82 */ /* 0x000ea20000000a00 */
[----:B0-----:R-:W-:-:S07]  /*0860*/  @P0 IMAD.WIDE R18, R7, 0x4, R4 ;  /* 0x0000000407120825 */ /* 0x001fce00078e0204 */
[----:B------:R-:W0:Y:S01]  /*0870*/  @P0 LDC.64 R12, c[0x0][0x3a0] ;  /* 0x0000e800ff0c0b82 */ /* 0x000e220000000a00 */
[----:B------:R-:W0:Y:S01]  /*0880*/  @P0 LDG.E R21, desc[UR4][R18.64] ;  /* 0x0000000412150981 */ /* 0x000e22000c1e1900 */
[----:B------:R-:W-:-:S06]  /*0890*/  @P0 IMAD.WIDE R24, R2, 0x4, R18 ;  /* 0x0000000402180825 */ /* 0x000fcc00078e0212 */
[----:B------:R-:W3:Y:S01]  /*08a0*/  @!P1 LDC.64 R10, c[0x0][0x388] ;  /* 0x0000e200ff0a9b82 */ /* 0x000ee20000000a00 */
[----:B-1----:R-:W-:Y:S01]  /*08b0*/  @!P1 IMAD.WIDE R14, R6, 0x4, R14 ;  /* 0x00000004060e9825 */ /* 0x002fe200078e020e */
[----:B------:R-:W4:Y:S05]  /*08c0*/  @P0 LDG.E R25, desc[UR4][R24.64] ;  /* 0x0000000418190981 */ /* 0x000f2a000c1e1900 */
[----:B------:R-:W5:Y:S01]  /*08d0*/  @!P1 LDG.E R15, desc[UR4][R14.64] ;  /* 0x000000040e0f9981 */ /* 0x000f62000c1e1900 */
[----:B------:R-:W5:Y:S01]  /*08e0*/  @!P1 LDC.64 R4, c[0x0][0x3a0] ;  /* 0x0000e800ff049b82 */ /* 0x000f620000000a00 */
[----:B--2---:R-:W-:-:S04]  /*08f0*/  @P0 IMAD.WIDE R16, R7, 0x4, R16 ;  /* 0x0000000407100825 */ /* 0x004fc800078e0210 */
[----:B------:R-:W-:Y:S02]  /*0900*/  @P0 IMAD.WIDE R22, R2, 0x4, R16 ;  /* 0x0000000402160825 */ /* 0x000fe400078e0210 */
[----:B------:R-:W2:Y:S04]  /*0910*/  @P0 LDG.E R17, desc[UR4][R16.64] ;  /* 0x0000000410110981 */ /* 0x000ea8000c1e1900 */
[----:B------:R-:W2:Y:S01]  /*0920*/  @P0 LDG.E R23, desc[UR4][R22.64] ;  /* 0x0000000416170981 */ /* 0x000ea2000c1e1900 */
[----:B---3--:R-:W-:-:S06]  /*0930*/  @!P1 IMAD.WIDE R10, R6, 0x4, R10 ;  /* 0x00000004060a9825 */ /* 0x008fcc00078e020a */
[----:B------:R-:W3:Y:S01]  /*0940*/  @!P1 LDG.E R11, desc[UR4][R10.64] ;  /* 0x000000040a0b9981 */ /* 0x000ee2000c1e1900 */
[----:B0-----:R-:W-:-:S06]  /*0950*/  @P0 IMAD.WIDE R20, R21, 0x4, R12 ;  /* 0x0000000415140825 */ /* 0x001fcc00078e020c */
[----:B------:R-:W2:Y:S01]  /*0960*/  @P0 LDG.E R20, desc[UR4][R20.64] ;  /* 0x0000000414140981 */ /* 0x000ea2000c1e1900 */
[----:B----4-:R-:W-:-:S04]  /*0970*/  @P0 IMAD.WIDE R12, R25, 0x4, R12 ;  /* 0x00000004190c0825 */ /* 0x010fc800078e020c */
[----:B-----5:R-:W-:Y:S02]  /*0980*/  @!P1 IMAD.WIDE R4, R15, 0x4, R4 ;  /* 0x000000040f049825 */ /* 0x020fe400078e0204 */
[----:B------:R-:W4:Y:S04]  /*0990*/  @P0 LDG.E R12, desc[UR4][R12.64] ;  /* 0x000000040c0c0981 */ /* 0x000f28000c1e1900 */
[----:B------:R-:W3:Y:S01]  /*09a0*/  @!P1 LDG.E R4, desc[UR4][R4.64] ;  /* 0x0000000404049981 */ /* 0x000ee2000c1e1900 */
[----:B--2---:R-:W-:-:S04]  /*09b0*/  @P0 FFMA R0, R17, R20, R8 ;  /* 0x0000001411000223 */ /* 0x004fc80000000008 */
[----:B----4-:R-:W-:-:S04]  /*09c0*/  @P0 FFMA R8, R23, R12, R0 ;  /* 0x0000000c17080223 */ /* 0x010fc80000000000 */
[----:B---3--:R-:W-:-:S07]  /*09d0*/  @!P1 FFMA R8, R11, R4, R8 ;  /* 0x000000040b089223 */ /* 0x008fce0000000008 */
.L_x_0:
[----:B------:R-:W0:Y:S02]  /*09e0*/  LDC.64 R4, c[0x0][0x3a8] ;  /* 0x0000ea00ff047b82 */ /* 0x000e240000000a00 */
[----:B0-----:R-:W-:-:S05]  /*09f0*/  IMAD.WIDE R2, R3, 0x4, R4 ;  /* 0x0000000403027825 */ /* 0x001fca00078e0204 */
[----:B------:R-:W2:Y:S02]  /*0a00*/  LDG.E R5, desc[UR4][R2.64] ;  /* 0x0000000402057981 */ /* 0x000ea4000c1e1900 */
[----:B--2---:R-:W-:-:S05]  /*0a10*/  FADD R5, R5, R8 ;  /* 0x0000000805057221 */ /* 0x004fca0000000000 */
[----:B------:R-:W-:Y:S01]  /*0a20*/  STG.E desc[UR4][R2.64], R5 ;  /* 0x0000000502007986 */ /* 0x000fe2000c101904 */
[----:B------:R-:W-:Y:S05]  /*0a30*/  EXIT ;  /* 0x000000000000794d */ /* 0x000fea0003800000 */
.L_x_4:
[----:B------:R-:W-:-:S00]  /*0a40*/  BRA `(.L_x_4) ;  /* 0xfffffffc00fc7947 */ /* 0x000fc0000383ffff */
[----:B------:R-:W-:-:S00]  /*0a50*/  NOP ;  /* 0x0000000000007918 */ /* 0x000fc00000000000 */
        /* <DEDUP_REMOVED lines=10> */
.L_x_5:


//--------------------- .nv.shared.reserved.0     --------------------------
	.section	.nv.shared.reserved.0,"aw",@nobits
	.weak		__nv_reservedSMEM_offset_0_alias
	.size		__nv_reservedSMEM_offset_0_alias, 0, 64
	.other		__nv_reservedSMEM_offset_0_alias,@"STO_CUDA_RESERVED_SHARED STV_DEFAULT"
__nv_reservedSMEM_offset_0_alias:
	.zero		0
	.zero		64


//--------------------- .nv.constant0._Z8SpMV_ELLiPfPiiS_S_ --------------------------
	.section	.nv.constant0._Z8SpMV_ELLiPfPiiS_S_,"a",@progbits
	.sectionflags	@""
	.align	4
.nv.constant0._Z8SpMV_ELLiPfPiiS_S_:
	.zero		944


//--------------------- SYMBOLS --------------------------

	.type		.nv.reservedSmem.offset0,@object
	.size		.nv.reservedSmem.offset0,0x4
